	.headerflags	@"EF_CUDA_TEXMODE_UNIFIED EF_CUDA_64BIT_ADDRESS EF_CUDA_SM89 EF_CUDA_VIRTUAL_SM(EF_CUDA_SM89)"
	.elftype	@"ET_EXEC"


//--------------------- .nv.info                  --------------------------
	.section	.nv.info,"",@"SHT_CUDA_INFO"
	.align	4


	//----- nvinfo : EIATTR_REGCOUNT
	.align		4
        /*0000*/ 	.byte	0x04, 0x2f
        /*0002*/ 	.short	(.L_2 - .L_1)
	.align		4
.L_1:
        /*0004*/ 	.word	index@(triton__0d1d2d3d4de)
        /*0008*/ 	.word	0x00000016


	//----- nvinfo : EIATTR_MAX_STACK_SIZE
	.align		4
.L_2:
        /*000c*/ 	.byte	0x04, 0x23
        /*000e*/ 	.short	(.L_4 - .L_3)
	.align		4
.L_3:
        /*0010*/ 	.word	index@(triton__0d1d2d3d4de)
        /*0014*/ 	.word	0x00000000


	//----- nvinfo : EIATTR_MIN_STACK_SIZE
	.align		4
.L_4:
        /*0018*/ 	.byte	0x04, 0x12
        /*001a*/ 	.short	(.L_6 - .L_5)
	.align		4
.L_5:
        /*001c*/ 	.word	index@(triton__0d1d2d3d4de)
        /*0020*/ 	.word	0x00000000


	//----- nvinfo : EIATTR_FRAME_SIZE
	.align		4
.L_6:
        /*0024*/ 	.byte	0x04, 0x11
        /*0026*/ 	.short	(.L_8 - .L_7)
	.align		4
.L_7:
        /*0028*/ 	.word	index@(triton__0d1d2d3d4de)
        /*002c*/ 	.word	0x00000000
.L_8:


//--------------------- .nv.info.triton__0d1d2d3d4de --------------------------
	.section	.nv.info.triton__0d1d2d3d4de,"",@"SHT_CUDA_INFO"
	.align	4


	//----- nvinfo : EIATTR_CUDA_API_VERSION
	.align		4
        /*0000*/ 	.byte	0x04, 0x37
        /*0002*/ 	.short	(.L_10 - .L_9)
.L_9:
        /*0004*/ 	.word	0x0000007b


	//----- nvinfo : EIATTR_PARAM_CBANK
	.align		4
.L_10:
        /*0008*/ 	.byte	0x04, 0x0a
        /*000a*/ 	.short	(.L_12 - .L_11)
	.align		4
.L_11:
        /*000c*/ 	.word	index@(.nv.constant0.triton__0d1d2d3d4de)
        /*0010*/ 	.short	0x0160
        /*0012*/ 	.short	0x0024


	//----- nvinfo : EIATTR_CBANK_PARAM_SIZE
	.align		4
.L_12:
        /*0014*/ 	.byte	0x03, 0x19
        /*0016*/ 	.short	0x0024


	//----- nvinfo : EIATTR_KPARAM_INFO
	.align		4
        /*0018*/ 	.byte	0x04, 0x17
        /*001a*/ 	.short	(.L_14 - .L_13)
.L_13:
        /*001c*/ 	.word	0x00000000
        /*0020*/ 	.short	0x0004
        /*0022*/ 	.short	0x0020
        /*0024*/ 	.byte	0x00, 0xf0, 0x11, 0x00


	//----- nvinfo : EIATTR_KPARAM_INFO
	.align		4
.L_14:
        /*0028*/ 	.byte	0x04, 0x17
        /*002a*/ 	.short	(.L_16 - .L_15)
.L_15:
        /*002c*/ 	.word	0x00000000
        /*0030*/ 	.short	0x0003
        /*0032*/ 	.short	0x0018
        /*0034*/ 	.byte	0x00, 0xf0, 0x21, 0x00


	//----- nvinfo : EIATTR_KPARAM_INFO
	.align		4
.L_16:
        /*0038*/ 	.byte	0x04, 0x17
        /*003a*/ 	.short	(.L_18 - .L_17)
.L_17:
        /*003c*/ 	.word	0x00000000
        /*0040*/ 	.short	0x0002
        /*0042*/ 	.short	0x0010
        /*0044*/ 	.byte	0x00, 0xf0, 0x21, 0x00


	//----- nvinfo : EIATTR_KPARAM_INFO
	.align		4
.L_18:
        /*0048*/ 	.byte	0x04, 0x17
        /*004a*/ 	.short	(.L_20 - .L_19)
.L_19:
        /*004c*/ 	.word	0x00000000
        /*0050*/ 	.short	0x0001
        /*0052*/ 	.short	0x0008
        /*0054*/ 	.byte	0x00, 0xf0, 0x21, 0x00


	//----- nvinfo : EIATTR_KPARAM_INFO
	.align		4
.L_20:
        /*0058*/ 	.byte	0x04, 0x17
        /*005a*/ 	.short	(.L_22 - .L_21)
.L_21:
        /*005c*/ 	.word	0x00000000
        /*0060*/ 	.short	0x0000
        /*0062*/ 	.short	0x0000
        /*0064*/ 	.byte	0x00, 0xf0, 0x21, 0x00


	//----- nvinfo : EIATTR_MAXREG_COUNT
	.align		4
.L_22:
        /*0068*/ 	.byte	0x03, 0x1b
        /*006a*/ 	.short	0x00ff


	//----- nvinfo : EIATTR_EXIT_INSTR_OFFSETS
	.align		4
        /*006c*/ 	.byte	0x04, 0x1c
        /*006e*/ 	.short	(.L_24 - .L_23)


	//   ....[0]....
.L_23:
        /*0070*/ 	.word	0x000006b0


	//----- nvinfo : EIATTR_MAX_THREADS
	.align		4
.L_24:
        /*0074*/ 	.byte	0x04, 0x05
        /*0076*/ 	.short	(.L_26 - .L_25)
.L_25:
        /*0078*/ 	.word	0x00000100
        /*007c*/ 	.word	0x00000001
        /*0080*/ 	.word	0x00000001


	//----- nvinfo : EIATTR_CRS_STACK_SIZE
	.align		4
.L_26:
        /*0084*/ 	.byte	0x04, 0x1e
        /*0086*/ 	.short	(.L_28 - .L_27)
.L_27:
        /*0088*/ 	.word	0x00000000
.L_28:


//--------------------- .nv.rel.action            --------------------------
	.section	.nv.rel.action,"",@"SHT_CUDA_RELOCINFO"
	.align	8
	.sectionentsize	8
        /*0000*/ 	.byte	0x73, 0x00, 0x00, 0x00, 0x00, 0x00, 0x00, 0x00, 0x00, 0x00, 0x00, 0x11, 0x25, 0x00, 0x05, 0x36


//--------------------- .nv.constant0.triton__0d1d2d3d4de --------------------------
	.section	.nv.constant0.triton__0d1d2d3d4de,"a",@progbits
	.align	4
.nv.constant0.triton__0d1d2d3d4de:
	.zero		388


//--------------------- .text.triton__0d1d2d3d4de --------------------------
	.section	.text.triton__0d1d2d3d4de,"ax",@progbits
	.sectioninfo	@"SHI_REGISTERS=22"
	.align	128
        .global         triton__0d1d2d3d4de
        .type           triton__0d1d2d3d4de,@function
        .size           triton__0d1d2d3d4de,(.L_x_7 - triton__0d1d2d3d4de)
        .other          triton__0d1d2d3d4de,@"STO_CUDA_ENTRY STV_DEFAULT"
triton__0d1d2d3d4de:
.text.triton__0d1d2d3d4de:
[----:B------:R-:W-:-:S02]  /*0000*/  MOV R1, c[0x0][0x28] ;  /* 0x00000a0000017a02 */ /* 0x000fc40000000f00 */
[----:B------:R-:W0:Y:S01]  /*0010*/  S2R R0, SR_TID.X ;  /* 0x0000000000007919 */ /* 0x000e220000002100 */
[----:B------:R-:W-:Y:S01]  /*0020*/  MOV R5, 0x2 ;  /* 0x0000000200057802 */ /* 0x000fe20000000f00 */
[----:B------:R-:W-:Y:S02]  /*0030*/  ULDC.64 UR4, c[0x0][0x118] ;  /* 0x0000460000047ab9 */ /* 0x000fe40000000a00 */
[----:B------:R-:W1:Y:S01]  /*0040*/  S2R R3, SR_CTAID.X ;  /* 0x0000000000037919 */ /* 0x000e620000002500 */
[----:B0-----:R-:W-:-:S04]  /*0050*/  SHF.L.U32 R0, R0, 0x1, RZ ;  /* 0x0000000100007819 */ /* 0x001fc800000006ff */
[----:B------:R-:W-:-:S04]  /*0060*/  LOP3.LUT R0, R0, 0x1fe, RZ, 0xc0, !PT ;  /* 0x000001fe00007812 */ /* 0x000fc800078ec0ff */
[----:B-1----:R-:W-:-:S05]  /*0070*/  LEA R4, R3, R0, 0x9 ;  /* 0x0000000003047211 */ /* 0x002fca00078e48ff */
[----:B------:R-:W-:-:S06]  /*0080*/  IMAD.WIDE R8, R4, R5, c[0x0][0x170] ;  /* 0x00005c0004087625 */ /* 0x000fcc00078e0205 */
[----:B------:R-:W2:Y:S01]  /*0090*/  LDG.E R8, [R8.64] ;  /* 0x0000000408087981 */ /* 0x000ea2000c1e1900 */
[----:B------:R-:W-:-:S04]  /*00a0*/  IMAD.WIDE R10, R4, R5, c[0x0][0x168] ;  /* 0x00005a00040a7625 */ /* 0x000fc800078e0205 */
[----:B------:R-:W-:Y:S02]  /*00b0*/  IMAD.WIDE R2, R4, R5, c[0x0][0x160] ;  /* 0x0000580004027625 */ /* 0x000fe400078e0205 */
[----:B------:R-:W3:Y:S04]  /*00c0*/  LDG.E R10, [R10.64] ;  /* 0x000000040a0a7981 */ /* 0x000ee8000c1e1900 */
[----:B------:R-:W4:Y:S01]  /*00d0*/  LDG.E R0, [R2.64] ;  /* 0x0000000402007981 */ /* 0x000f22000c1e1900 */
[----:B------:R-:W-:Y:S01]  /*00e0*/  BSSY B0, `(.L_x_0) ;  /* 0x0000026000007945 */ /* 0x000fe20003800000 */
[C---:B--2---:R-:W-:Y:S02]  /*00f0*/  SHF.L.U32 R5, R8.reuse, 0x10, RZ ;  /* 0x0000001008057819 */ /* 0x044fe400000006ff */
[----:B------:R-:W-:-:S03]  /*0100*/  PRMT R7, R8, 0x7632, R7 ;  /* 0x0000763208077816 */ /* 0x000fc60000000007 */
[----:B------:R-:W-:Y:S01]  /*0110*/  FMUL R6, R5, R5 ;  /* 0x0000000505067220 */ /* 0x000fe20000400000 */
[----:B------:R-:W-:Y:S02]  /*0120*/  SHF.L.U32 R7, R7, 0x10, RZ ;  /* 0x0000001007077819 */ /* 0x000fe400000006ff */
[C---:B---3--:R-:W-:Y:S01]  /*0130*/  PRMT R11, R10.reuse, 0x7632, R11 ;  /* 0x000076320a0b7816 */ /* 0x048fe2000000000b */
[----:B------:R-:W-:Y:S01]  /*0140*/  FMUL R12, R5, R6 ;  /* 0x00000006050c7220 */ /* 0x000fe20000400000 */
[----:B------:R-:W-:Y:S01]  /*0150*/  SHF.L.U32 R9, R10, 0x10, RZ ;  /* 0x000000100a097819 */ /* 0x000fe200000006ff */
[----:B------:R-:W-:Y:S01]  /*0160*/  FMUL R8, R7, R7 ;  /* 0x0000000707087220 */ /* 0x000fe20000400000 */
[----:B----4-:R-:W-:Y:S01]  /*0170*/  SHF.L.U32 R10, R0, 0x10, RZ ;  /* 0x00000010000a7819 */ /* 0x010fe200000006ff */
[----:B------:R-:W-:Y:S01]  /*0180*/  FFMA R12, R12, 0.044714998453855514526, R5 ;  /* 0x3d3727130c0c7823 */ /* 0x000fe20000000005 */
[----:B------:R-:W-:Y:S01]  /*0190*/  SHF.L.U32 R11, R11, 0x10, RZ ;  /* 0x000000100b0b7819 */ /* 0x000fe200000006ff */
[----:B------:R-:W-:-:S02]  /*01a0*/  FMUL R14, R7, R8 ;  /* 0x00000008070e7220 */ /* 0x000fc40000400000 */
[----:B------:R-:W-:Y:S01]  /*01b0*/  FMUL R15, R12, 0.79788458347320556641 ;  /* 0x3f4c422a0c0f7820 */ /* 0x000fe20000400000 */
[----:B------:R-:W-:Y:S01]  /*01c0*/  PRMT R12, R0, 0x7632, R12 ;  /* 0x00007632000c7816 */ /* 0x000fe2000000000c */
[----:B------:R-:W-:Y:S02]  /*01d0*/  FFMA R13, R14, 0.044714998453855514526, R7 ;  /* 0x3d3727130e0d7823 */ /* 0x000fe40000000007 */
[----:B------:R-:W-:Y:S01]  /*01e0*/  FADD.FTZ R16, |R15|, -RZ ;  /* 0x800000ff0f107221 */ /* 0x000fe20000010200 */
[----:B------:R-:W-:Y:S01]  /*01f0*/  SHF.L.U32 R12, R12, 0x10, RZ ;  /* 0x000000100c0c7819 */ /* 0x000fe200000006ff */
[----:B------:R-:W-:-:S03]  /*0200*/  FMUL R13, R13, 0.79788458347320556641 ;  /* 0x3f4c422a0d0d7820 */ /* 0x000fc60000400000 */
[----:B------:R-:W-:-:S13]  /*0210*/  FSETP.GE.AND P0, PT, R16, 0.60000002384185791016, PT ;  /* 0x3f19999a1000780b */ /* 0x000fda0003f06000 */
[----:B------:R-:W-:Y:S05]  /*0220*/  @!P0 BRA `(.L_x_1) ;  /* 0x000000a000008947 */ /* 0x000fea0003800000 */
[C---:B------:R-:W-:Y:S01]  /*0230*/  FMUL R0, R16.reuse, 2.8853900432586669922 ;  /* 0x4038aa3b10007820 */ /* 0x040fe20000400000 */
[----:B------:R-:W-:Y:S02]  /*0240*/  MOV R14, 0x3f800000 ;  /* 0x3f800000000e7802 */ /* 0x000fe40000000f00 */
[----:B------:R-:W-:-:S03]  /*0250*/  FSETP.GE.AND P0, PT, R16, 9.010913848876953125, PT ;  /* 0x41102cb41000780b */ /* 0x000fc60003f06000 */
[----:B------:R-:W0:Y:S02]  /*0260*/  MUFU.EX2 R0, R0 ;  /* 0x0000000000007308 */ /* 0x000e240000000800 */
[----:B0-----:R-:W-:-:S06]  /*0270*/  FADD R17, R0, 1 ;  /* 0x3f80000000117421 */ /* 0x001fcc0000000000 */
[----:B------:R-:W0:Y:S02]  /*0280*/  MUFU.RCP R17, R17 ;  /* 0x0000001100117308 */ /* 0x000e240000001000 */
[----:B0-----:R-:W-:-:S05]  /*0290*/  FFMA.FTZ R14, R17, -2, R14 ;  /* 0xc0000000110e7823 */ /* 0x001fca000001000e */
[----:B------:R-:W-:-:S04]  /*02a0*/  FSEL R14, R14, 1, !P0 ;  /* 0x3f8000000e0e7808 */ /* 0x000fc80004000000 */
[----:B------:R-:W-:Y:S01]  /*02b0*/  LOP3.LUT R14, R14, 0x80000000, R15, 0xf8, !PT ;  /* 0x800000000e0e7812 */ /* 0x000fe200078ef80f */
[----:B------:R-:W-:Y:S05]  /*02c0*/  BRA `(.L_x_2) ;  /* 0x0000007000007947 */ /* 0x000fea0003800000 */
.L_x_1:
[----:B------:R-:W-:Y:S01]  /*02d0*/  MOV R0, 0x3c80f082 ;  /* 0x3c80f08200007802 */ /* 0x000fe20000000f00 */
[----:B------:R-:W-:-:S04]  /*02e0*/  FMUL R17, R15, R15 ;  /* 0x0000000f0f117220 */ /* 0x000fc80000400000 */
[----:B------:R-:W-:-:S04]  /*02f0*/  FFMA.FTZ R0, R17, R0, -0.052303962409496307373 ;  /* 0xbd563cae11007423 */ /* 0x000fc80000010000 */
[----:B------:R-:W-:-:S04]  /*0300*/  FFMA.FTZ R0, R17, R0, 0.1331529766321182251 ;  /* 0x3e08594111007423 */ /* 0x000fc80000010000 */
[----:B------:R-:W-:-:S04]  /*0310*/  FFMA.FTZ R0, R17, R0, -0.33332768082618713379 ;  /* 0xbeaaa9ed11007423 */ /* 0x000fc80000010000 */
[----:B------:R-:W-:-:S04]  /*0320*/  FFMA.FTZ R0, R17, R0, RZ ;  /* 0x0000000011007223 */ /* 0x000fc800000100ff */
[----:B------:R-:W-:-:S02]  /*0330*/  FFMA.FTZ R14, R15, R0, R15 ;  /* 0x000000000f0e7223 */ /* 0x000fc4000001000f */
.L_x_2:
[----:B------:R-:W-:Y:S05]  /*0340*/  BSYNC B0 ;  /* 0x0000000000007941 */ /* 0x000fea0003800000 */
.L_x_0:
[----:B------:R-:W-:Y:S01]  /*0350*/  FADD.FTZ R18, |R13|, -RZ ;  /* 0x800000ff0d127221 */ /* 0x000fe20000010200 */
[----:B------:R-:W-:Y:S01]  /*0360*/  BSSY B0, `(.L_x_3) ;  /* 0x0000015000007945 */ /* 0x000fe20003800000 */
[----:B------:R-:W-:-:S03]  /*0370*/  SHF.R.S32.HI R15, RZ, 0x1f, R4 ;  /* 0x0000001fff0f7819 */ /* 0x000fc60000011404 */
        /* <DEDUP_REMOVED lines=12> */
.L_x_4:
[----:B------:R-:W-:Y:S01]  /*0440*/  MOV R0, 0x3c80f082 ;  /* 0x3c80f08200007802 */ /* 0x000fe20000000f00 */
[----:B------:R-:W-:-:S04]  /*0450*/  FMUL R17, R13, R13 ;  /* 0x0000000d0d117220 */ /* 0x000fc80000400000 */
[----:B------:R-:W-:-:S04]  /*0460*/  FFMA.FTZ R0, R17, R0, -0.052303962409496307373 ;  /* 0xbd563cae11007423 */ /* 0x000fc80000010000 */
[----:B------:R-:W-:-:S04]  /*0470*/  FFMA.FTZ R0, R17, R0, 0.1331529766321182251 ;  /* 0x3e08594111007423 */ /* 0x000fc80000010000 */
[----:B------:R-:W-:-:S04]  /*0480*/  FFMA.FTZ R0, R17, R0, -0.33332768082618713379 ;  /* 0xbeaaa9ed11007423 */ /* 0x000fc80000010000 */
[----:B------:R-:W-:-:S04]  /*0490*/  FFMA.FTZ R0, R17, R0, RZ ;  /* 0x0000000011007223 */ /* 0x000fc800000100ff */
[----:B------:R-:W-:-:S02]  /*04a0*/  FFMA.FTZ R13, R13, R0, R13 ;  /* 0x000000000d0d7223 */ /* 0x000fc4000001000d */
.L_x_5:
[----:B------:R-:W-:Y:S05]  /*04b0*/  BSYNC B0 ;  /* 0x0000000000007941 */ /* 0x000fea0003800000 */
.L_x_3:
[----:B------:R-:W-:Y:S01]  /*04c0*/  MOV R17, 0x3f800000 ;  /* 0x3f80000000117802 */ /* 0x000fe20000000f00 */
[----:B------:R-:W-:Y:S01]  /*04d0*/  FMUL R5, R5, 0.5 ;  /* 0x3f00000005057820 */ /* 0x000fe20000400000 */
[C---:B------:R-:W-:Y:S01]  /*04e0*/  FFMA R0, -R14.reuse, R14, 1 ;  /* 0x3f8000000e007423 */ /* 0x040fe2000000010e */
[----:B------:R-:W-:Y:S01]  /*04f0*/  FMUL R7, R7, 0.5 ;  /* 0x3f00000007077820 */ /* 0x000fe20000400000 */
[----:B------:R-:W-:Y:S01]  /*0500*/  FADD R14, R14, 1 ;  /* 0x3f8000000e0e7421 */ /* 0x000fe20000000000 */
[--C-:B------:R-:W-:Y:S01]  /*0510*/  FFMA R16, R6, 0.13414500653743743896, R17.reuse ;  /* 0x3e095d4f06107823 */ /* 0x100fe20000000011 */
[----:B------:R-:W-:Y:S01]  /*0520*/  FFMA R17, R8, 0.13414500653743743896, R17 ;  /* 0x3e095d4f08117823 */ /* 0x000fe20000000011 */
[----:B------:R-:W-:Y:S01]  /*0530*/  FFMA R6, -R13, R13, 1 ;  /* 0x3f8000000d067423 */ /* 0x000fe2000000010d */
[----:B------:R-:W-:Y:S01]  /*0540*/  FMUL R0, R5, R0 ;  /* 0x0000000005007220 */ /* 0x000fe20000400000 */
[----:B------:R-:W-:Y:S01]  /*0550*/  FMUL R19, R16, 0.79788458347320556641 ;  /* 0x3f4c422a10137820 */ /* 0x000fe20000400000 */
[----:B------:R-:W-:Y:S01]  /*0560*/  FMUL R17, R17, 0.79788458347320556641 ;  /* 0x3f4c422a11117820 */ /* 0x000fe20000400000 */
[----:B------:R-:W-:Y:S01]  /*0570*/  FMUL R8, R7, R6 ;  /* 0x0000000607087220 */ /* 0x000fe20000400000 */
[----:B------:R-:W-:Y:S01]  /*0580*/  FMUL R6, R5, R14 ;  /* 0x0000000e05067220 */ /* 0x000fe20000400000 */
[----:B------:R-:W-:Y:S01]  /*0590*/  FMUL R19, R0, R19 ;  /* 0x0000001300137220 */ /* 0x000fe20000400000 */
[----:B------:R-:W-:Y:S01]  /*05a0*/  FADD R0, R13, 1 ;  /* 0x3f8000000d007421 */ /* 0x000fe20000000000 */
[----:B------:R-:W-:Y:S01]  /*05b0*/  FMUL R17, R8, R17 ;  /* 0x0000001108117220 */ /* 0x000fe20000400000 */
[C---:B------:R-:W-:Y:S01]  /*05c0*/  FMUL R10, R9.reuse, R10 ;  /* 0x0000000a090a7220 */ /* 0x040fe20000400000 */
[----:B------:R-:W-:Y:S01]  /*05d0*/  FMUL R9, R9, R6 ;  /* 0x0000000609097220 */ /* 0x000fe20000400000 */
[----:B------:R-:W-:Y:S01]  /*05e0*/  FMUL R6, R7, R0 ;  /* 0x0000000007067220 */ /* 0x000fe20000400000 */
[----:B------:R-:W-:Y:S01]  /*05f0*/  FFMA R19, R14, 0.5, R19 ;  /* 0x3f0000000e137823 */ /* 0x000fe20000000013 */
[----:B------:R-:W-:Y:S01]  /*0600*/  FFMA R17, R0, 0.5, R17 ;  /* 0x3f00000000117823 */ /* 0x000fe20000000011 */
[C---:B------:R-:W-:Y:S01]  /*0610*/  FMUL R12, R11.reuse, R12 ;  /* 0x0000000c0b0c7220 */ /* 0x040fe20000400000 */
[----:B------:R-:W-:Y:S01]  /*0620*/  FMUL R0, R11, R6 ;  /* 0x000000060b007220 */ /* 0x000fe20000400000 */
[----:B------:R-:W-:Y:S01]  /*0630*/  FMUL R10, R10, R19 ;  /* 0x000000130a0a7220 */ /* 0x000fe20000400000 */
[----:B------:R-:W-:Y:S01]  /*0640*/  LEA R6, P0, R4, c[0x0][0x178], 0x1 ;  /* 0x00005e0004067a11 */ /* 0x000fe200078008ff */
[----:B------:R-:W-:-:S02]  /*0650*/  FMUL R17, R12, R17 ;  /* 0x000000110c117220 */ /* 0x000fc40000400000 */
[----:B------:R-:W-:Y:S02]  /*0660*/  F2FP.BF16.F32.PACK_AB R9, R0, R9 ;  /* 0x000000090009723e */ /* 0x000fe400000010ff */
[----:B------:R-:W-:Y:S02]  /*0670*/  LEA.HI.X R7, R4, c[0x0][0x17c], R15, 0x1, P0 ;  /* 0x00005f0004077a11 */ /* 0x000fe400000f0c0f */
[----:B------:R-:W-:-:S03]  /*0680*/  F2FP.BF16.F32.PACK_AB R17, R17, R10 ;  /* 0x0000000a1111723e */ /* 0x000fc600000010ff */
[----:B------:R-:W-:Y:S04]  /*0690*/  STG.E [R6.64], R9 ;  /* 0x0000000906007986 */ /* 0x000fe8000c101904 */
[----:B------:R-:W-:Y:S01]  /*06a0*/  STG.E [R2.64], R17 ;  /* 0x0000001102007986 */ /* 0x000fe2000c101904 */
[----:B------:R-:W-:Y:S05]  /*06b0*/  EXIT ;  /* 0x000000000000794d */ /* 0x000fea0003800000 */
.L_x_6:
[----:B------:R-:W-:-:S00]  /*06c0*/  BRA `(.L_x_6) ;  /* 0xfffffff000007947 */ /* 0x000fc0000383ffff */
[----:B------:R-:W-:-:S00]  /*06d0*/  NOP ;  /* 0x0000000000007918 */ /* 0x000fc00000000000 */
        /* <DEDUP_REMOVED lines=10> */
.L_x_7:


//--------------------- .nv.global.init           --------------------------
	.section	.nv.global.init,"aw",@progbits
.nv.global.init:
	.type		_$_str,@object
	.size		_$_str,(.L_0 - _$_str)
_$_str:
        /*0000*/ 	.byte	0x5f, 0x5f, 0x43, 0x55, 0x44, 0x41, 0x5f, 0x46, 0x54, 0x5a, 0x00
.L_0:
